//
// Generated by NVIDIA NVVM Compiler
//
// Compiler Build ID: CL-36424714
// Cuda compilation tools, release 13.0, V13.0.88
// Based on NVVM 20.0.0
//

.version 9.0
.target sm_100
.address_size 64

	// .globl	_ZN4aicf4cuda7kernels21gemm_f32_naive_kernelEPKfS3_Pfiii

.visible .entry _ZN4aicf4cuda7kernels21gemm_f32_naive_kernelEPKfS3_Pfiii(
	.param .u64 .ptr .align 1 _ZN4aicf4cuda7kernels21gemm_f32_naive_kernelEPKfS3_Pfiii_param_0,
	.param .u64 .ptr .align 1 _ZN4aicf4cuda7kernels21gemm_f32_naive_kernelEPKfS3_Pfiii_param_1,
	.param .u64 .ptr .align 1 _ZN4aicf4cuda7kernels21gemm_f32_naive_kernelEPKfS3_Pfiii_param_2,
	.param .u32 _ZN4aicf4cuda7kernels21gemm_f32_naive_kernelEPKfS3_Pfiii_param_3,
	.param .u32 _ZN4aicf4cuda7kernels21gemm_f32_naive_kernelEPKfS3_Pfiii_param_4,
	.param .u32 _ZN4aicf4cuda7kernels21gemm_f32_naive_kernelEPKfS3_Pfiii_param_5
)
{
	.reg .pred 	%p<13>;
	.reg .b32 	%r<43>;
	.reg .b32 	%f<68>;
	.reg .b64 	%rd<53>;

	ld.param.u64 	%rd7, [_ZN4aicf4cuda7kernels21gemm_f32_naive_kernelEPKfS3_Pfiii_param_0];
	ld.param.u64 	%rd8, [_ZN4aicf4cuda7kernels21gemm_f32_naive_kernelEPKfS3_Pfiii_param_1];
	ld.param.u64 	%rd6, [_ZN4aicf4cuda7kernels21gemm_f32_naive_kernelEPKfS3_Pfiii_param_2];
	ld.param.u32 	%r20, [_ZN4aicf4cuda7kernels21gemm_f32_naive_kernelEPKfS3_Pfiii_param_3];
	ld.param.u32 	%r21, [_ZN4aicf4cuda7kernels21gemm_f32_naive_kernelEPKfS3_Pfiii_param_4];
	ld.param.u32 	%r19, [_ZN4aicf4cuda7kernels21gemm_f32_naive_kernelEPKfS3_Pfiii_param_5];
	cvta.to.global.u64 	%rd1, %rd8;
	cvta.to.global.u64 	%rd2, %rd7;
	mov.u32 	%r22, %ctaid.y;
	mov.u32 	%r23, %ntid.y;
	mov.u32 	%r24, %tid.y;
	mad.lo.s32 	%r1, %r22, %r23, %r24;
	mov.u32 	%r25, %ctaid.x;
	mov.u32 	%r26, %ntid.x;
	mov.u32 	%r27, %tid.x;
	mad.lo.s32 	%r28, %r25, %r26, %r27;
	setp.ge.s32 	%p1, %r1, %r20;
	setp.ge.s32 	%p2, %r28, %r21;
	or.pred  	%p3, %p1, %p2;
	@%p3 bra 	$L__BB0_14;
	mul.lo.s32 	%r3, %r19, %r1;
	setp.lt.s32 	%p4, %r19, 1;
	mov.f32 	%f67, 0f00000000;
	@%p4 bra 	$L__BB0_13;
	and.b32  	%r4, %r19, 7;
	setp.lt.u32 	%p5, %r19, 8;
	mov.f32 	%f67, 0f00000000;
	mov.b32 	%r41, 0;
	@%p5 bra 	$L__BB0_5;
	and.b32  	%r41, %r19, 2147483640;
	neg.s32 	%r39, %r41;
	shl.b32 	%r7, %r21, 3;
	mul.wide.u32 	%rd9, %r3, 4;
	add.s64 	%rd10, %rd9, %rd2;
	add.s64 	%rd52, %rd10, 16;
	mov.f32 	%f67, 0f00000000;
	mul.wide.s32 	%rd13, %r21, 4;
	mov.u32 	%r38, %r28;
$L__BB0_4:
	.pragma "nounroll";
	ld.global.nc.f32 	%f17, [%rd52+-16];
	mul.wide.s32 	%rd11, %r38, 4;
	add.s64 	%rd12, %rd1, %rd11;
	ld.global.nc.f32 	%f18, [%rd12];
	fma.rn.f32 	%f19, %f17, %f18, %f67;
	ld.global.nc.f32 	%f20, [%rd52+-12];
	add.s64 	%rd14, %rd12, %rd13;
	ld.global.nc.f32 	%f21, [%rd14];
	fma.rn.f32 	%f22, %f20, %f21, %f19;
	ld.global.nc.f32 	%f23, [%rd52+-8];
	add.s64 	%rd15, %rd14, %rd13;
	ld.global.nc.f32 	%f24, [%rd15];
	fma.rn.f32 	%f25, %f23, %f24, %f22;
	ld.global.nc.f32 	%f26, [%rd52+-4];
	add.s64 	%rd16, %rd15, %rd13;
	ld.global.nc.f32 	%f27, [%rd16];
	fma.rn.f32 	%f28, %f26, %f27, %f25;
	ld.global.nc.f32 	%f29, [%rd52];
	add.s64 	%rd17, %rd16, %rd13;
	ld.global.nc.f32 	%f30, [%rd17];
	fma.rn.f32 	%f31, %f29, %f30, %f28;
	ld.global.nc.f32 	%f32, [%rd52+4];
	add.s64 	%rd18, %rd17, %rd13;
	ld.global.nc.f32 	%f33, [%rd18];
	fma.rn.f32 	%f34, %f32, %f33, %f31;
	ld.global.nc.f32 	%f35, [%rd52+8];
	add.s64 	%rd19, %rd18, %rd13;
	ld.global.nc.f32 	%f36, [%rd19];
	fma.rn.f32 	%f37, %f35, %f36, %f34;
	ld.global.nc.f32 	%f38, [%rd52+12];
	add.s64 	%rd20, %rd19, %rd13;
	ld.global.nc.f32 	%f39, [%rd20];
	fma.rn.f32 	%f67, %f38, %f39, %f37;
	add.s32 	%r39, %r39, 8;
	add.s32 	%r38, %r38, %r7;
	add.s64 	%rd52, %rd52, 32;
	setp.ne.s32 	%p6, %r39, 0;
	@%p6 bra 	$L__BB0_4;
$L__BB0_5:
	setp.eq.s32 	%p7, %r4, 0;
	@%p7 bra 	$L__BB0_13;
	and.b32  	%r13, %r19, 3;
	setp.lt.u32 	%p8, %r4, 4;
	@%p8 bra 	$L__BB0_8;
	add.s32 	%r30, %r41, %r3;
	mul.wide.u32 	%rd21, %r30, 4;
	add.s64 	%rd22, %rd2, %rd21;
	ld.global.nc.f32 	%f41, [%rd22];
	mad.lo.s32 	%r31, %r41, %r21, %r28;
	mul.wide.s32 	%rd23, %r31, 4;
	add.s64 	%rd24, %rd1, %rd23;
	ld.global.nc.f32 	%f42, [%rd24];
	fma.rn.f32 	%f43, %f41, %f42, %f67;
	cvt.u64.u32 	%rd25, %r3;
	cvt.u64.u32 	%rd26, %r41;
	add.s64 	%rd27, %rd26, %rd25;
	shl.b64 	%rd28, %rd27, 2;
	add.s64 	%rd29, %rd2, %rd28;
	ld.global.nc.f32 	%f44, [%rd29+4];
	mul.wide.s32 	%rd30, %r21, 4;
	add.s64 	%rd31, %rd24, %rd30;
	ld.global.nc.f32 	%f45, [%rd31];
	fma.rn.f32 	%f46, %f44, %f45, %f43;
	ld.global.nc.f32 	%f47, [%rd29+8];
	add.s64 	%rd32, %rd31, %rd30;
	ld.global.nc.f32 	%f48, [%rd32];
	fma.rn.f32 	%f49, %f47, %f48, %f46;
	ld.global.nc.f32 	%f50, [%rd29+12];
	add.s64 	%rd33, %rd32, %rd30;
	ld.global.nc.f32 	%f51, [%rd33];
	fma.rn.f32 	%f67, %f50, %f51, %f49;
	add.s32 	%r41, %r41, 4;
$L__BB0_8:
	setp.eq.s32 	%p9, %r13, 0;
	@%p9 bra 	$L__BB0_13;
	setp.eq.s32 	%p10, %r13, 1;
	@%p10 bra 	$L__BB0_11;
	add.s32 	%r32, %r41, %r3;
	mul.wide.u32 	%rd34, %r32, 4;
	add.s64 	%rd35, %rd2, %rd34;
	ld.global.nc.f32 	%f53, [%rd35];
	mad.lo.s32 	%r33, %r41, %r21, %r28;
	mul.wide.s32 	%rd36, %r33, 4;
	add.s64 	%rd37, %rd1, %rd36;
	ld.global.nc.f32 	%f54, [%rd37];
	fma.rn.f32 	%f55, %f53, %f54, %f67;
	cvt.u64.u32 	%rd38, %r3;
	cvt.u64.u32 	%rd39, %r41;
	add.s64 	%rd40, %rd39, %rd38;
	shl.b64 	%rd41, %rd40, 2;
	add.s64 	%rd42, %rd2, %rd41;
	ld.global.nc.f32 	%f56, [%rd42+4];
	mul.wide.s32 	%rd43, %r21, 4;
	add.s64 	%rd44, %rd37, %rd43;
	ld.global.nc.f32 	%f57, [%rd44];
	fma.rn.f32 	%f67, %f56, %f57, %f55;
	add.s32 	%r41, %r41, 2;
$L__BB0_11:
	and.b32  	%r34, %r19, 1;
	setp.eq.b32 	%p11, %r34, 1;
	not.pred 	%p12, %p11;
	@%p12 bra 	$L__BB0_13;
	add.s32 	%r35, %r41, %r3;
	mul.wide.u32 	%rd45, %r35, 4;
	add.s64 	%rd46, %rd2, %rd45;
	ld.global.nc.f32 	%f58, [%rd46];
	mad.lo.s32 	%r36, %r41, %r21, %r28;
	mul.wide.s32 	%rd47, %r36, 4;
	add.s64 	%rd48, %rd1, %rd47;
	ld.global.nc.f32 	%f59, [%rd48];
	fma.rn.f32 	%f67, %f58, %f59, %f67;
$L__BB0_13:
	mad.lo.s32 	%r37, %r21, %r1, %r28;
	cvta.to.global.u64 	%rd49, %rd6;
	mul.wide.u32 	%rd50, %r37, 4;
	add.s64 	%rd51, %rd49, %rd50;
	st.global.f32 	[%rd51], %f67;
$L__BB0_14:
	ret;

}


// ===== COMPILED SASS (sm_100) =====

	.target	sm_100

	.elftype	@"ET_EXEC"


//--------------------- .note.nv.tkinfo           --------------------------
	.section	.note.nv.tkinfo,"",@"SHT_NOTE"
	.sectionflags	@"SHF_NOTE_NV_TKINFO"
	.tkinfo
        /*0018*/ 	.word	0x00000002
        /*0030*/ 	.string	""
        /*0030*/ 	.string	"ptxas"
        /*0030*/ 	.string	"Cuda compilation tools, release 13.0, V13.0.88"
        /*0030*/ 	.string	"Build cuda_13.0.r13.0/compiler.36424714_0"
        /*0030*/ 	.string	"-arch sm_100 -m 64 "



//--------------------- .note.nv.cuinfo           --------------------------
	.section	.note.nv.cuinfo,"",@"SHT_NOTE"
	.sectionflags	@"SHF_NOTE_NV_CUINFO"
        /*0018*/ 	.short	0x0002
        /*001a*/ 	.short	0x0064
        /*001c*/ 	.short	0x0082
	.zero		2


//--------------------- .nv.info                  --------------------------
	.section	.nv.info,"",@"SHT_CUDA_INFO"
	.align	4


	//----- nvinfo : EIATTR_REGCOUNT
	.align		4
        /*0000*/ 	.byte	0x04, 0x2f
        /*0002*/ 	.short	(.L_1 - .L_0)
	.align		4
.L_0:
        /*0004*/ 	.word	index@(_ZN4aicf4cuda7kernels21gemm_f32_naive_kernelEPKfS3_Pfiii)
        /*0008*/ 	.word	0x00000020


	//----- nvinfo : EIATTR_FRAME_SIZE
	.align		4
.L_1:
        /*000c*/ 	.byte	0x04, 0x11
        /*000e*/ 	.short	(.L_3 - .L_2)
	.align		4
.L_2:
        /*0010*/ 	.word	index@(_ZN4aicf4cuda7kernels21gemm_f32_naive_kernelEPKfS3_Pfiii)
        /*0014*/ 	.word	0x00000000


	//----- nvinfo : EIATTR_MIN_STACK_SIZE
	.align		4
.L_3:
        /*0018*/ 	.byte	0x04, 0x12
        /*001a*/ 	.short	(.L_5 - .L_4)
	.align		4
.L_4:
        /*001c*/ 	.word	index@(_ZN4aicf4cuda7kernels21gemm_f32_naive_kernelEPKfS3_Pfiii)
        /*0020*/ 	.word	0x00000000
.L_5:


//--------------------- .nv.compat                --------------------------
	.section	.nv.compat,"",@"SHT_CUDA_COMPAT_INFO"
	.align	4
        /*0000*/ 	.byte	0x02, 0x09, 0x00, 0x00, 0x02, 0x02, 0x01, 0x00, 0x02, 0x05, 0x05, 0x00, 0x03, 0x07, 0x01, 0x01
        /*0010*/ 	.byte	0x02, 0x03, 0x00, 0x00, 0x02, 0x06, 0x01, 0x00, 0x04, 0x0b, 0x08, 0x00, 0x09, 0x00, 0x00, 0x00
        /*0020*/ 	.byte	0x00, 0x00, 0x00, 0x00


//--------------------- .nv.info._ZN4aicf4cuda7kernels21gemm_f32_naive_kernelEPKfS3_Pfiii --------------------------
	.section	.nv.info._ZN4aicf4cuda7kernels21gemm_f32_naive_kernelEPKfS3_Pfiii,"",@"SHT_CUDA_INFO"
	.sectionflags	@""
	.align	4


	//----- nvinfo : EIATTR_CUDA_API_VERSION
	.align		4
        /*0000*/ 	.byte	0x04, 0x37
        /*0002*/ 	.short	(.L_7 - .L_6)
.L_6:
        /*0004*/ 	.word	0x00000082


	//----- nvinfo : EIATTR_KPARAM_INFO
	.align		4
.L_7:
        /*0008*/ 	.byte	0x04, 0x17
        /*000a*/ 	.short	(.L_9 - .L_8)
.L_8:
        /*000c*/ 	.word	0x00000000
        /*0010*/ 	.short	0x0005
        /*0012*/ 	.short	0x0020
        /*0014*/ 	.byte	0x00, 0xf0, 0x11, 0x00


	//----- nvinfo : EIATTR_KPARAM_INFO
	.align		4
.L_9:
        /*0018*/ 	.byte	0x04, 0x17
        /*001a*/ 	.short	(.L_11 - .L_10)
.L_10:
        /*001c*/ 	.word	0x00000000
        /*0020*/ 	.short	0x0004
        /*0022*/ 	.short	0x001c
        /*0024*/ 	.byte	0x00, 0xf0, 0x11, 0x00


	//----- nvinfo : EIATTR_KPARAM_INFO
	.align		4
.L_11:
        /*0028*/ 	.byte	0x04, 0x17
        /*002a*/ 	.short	(.L_13 - .L_12)
.L_12:
        /*002c*/ 	.word	0x00000000
        /*0030*/ 	.short	0x0003
        /*0032*/ 	.short	0x0018
        /*0034*/ 	.byte	0x00, 0xf0, 0x11, 0x00


	//----- nvinfo : EIATTR_KPARAM_INFO
	.align		4
.L_13:
        /*0038*/ 	.byte	0x04, 0x17
        /*003a*/ 	.short	(.L_15 - .L_14)
.L_14:
        /*003c*/ 	.word	0x00000000
        /*0040*/ 	.short	0x0002
        /*0042*/ 	.short	0x0010
        /*0044*/ 	.byte	0x00, 0xf5, 0x21, 0x00


	//----- nvinfo : EIATTR_KPARAM_INFO
	.align		4
.L_15:
        /*0048*/ 	.byte	0x04, 0x17
        /*004a*/ 	.short	(.L_17 - .L_16)
.L_16:
        /*004c*/ 	.word	0x00000000
        /*0050*/ 	.short	0x0001
        /*0052*/ 	.short	0x0008
        /*0054*/ 	.byte	0x00, 0xf5, 0x21, 0x00


	//----- nvinfo : EIATTR_KPARAM_INFO
	.align		4
.L_17:
        /*0058*/ 	.byte	0x04, 0x17
        /*005a*/ 	.short	(.L_19 - .L_18)
.L_18:
        /*005c*/ 	.word	0x00000000
        /*0060*/ 	.short	0x0000
        /*0062*/ 	.short	0x0000
        /*0064*/ 	.byte	0x00, 0xf5, 0x21, 0x00


	//----- nvinfo : EIATTR_SPARSE_MMA_MASK
	.align		4
.L_19:
        /*0068*/ 	.byte	0x03, 0x50
        /*006a*/ 	.short	0x0000


	//----- nvinfo : EIATTR_MAXREG_COUNT
	.align		4
        /*006c*/ 	.byte	0x03, 0x1b
        /*006e*/ 	.short	0x00ff


	//----- nvinfo : EIATTR_MERCURY_ISA_VERSION
	.align		4
        /*0070*/ 	.byte	0x03, 0x5f
        /*0072*/ 	.short	0x0101


	//----- nvinfo : EIATTR_VRC_CTA_INIT_COUNT
	.align		4
        /*0074*/ 	.byte	0x02, 0x4a
	.zero		1
	.zero		1


	//----- nvinfo : EIATTR_EXIT_INSTR_OFFSETS
	.align		4
        /*0078*/ 	.byte	0x04, 0x1c
        /*007a*/ 	.short	(.L_21 - .L_20)


	//   ....[0]....
.L_20:
        /*007c*/ 	.word	0x000000c0


	//   ....[1]....
        /*0080*/ 	.word	0x000008e0


	//----- nvinfo : EIATTR_CBANK_PARAM_SIZE
	.align		4
.L_21:
        /*0084*/ 	.byte	0x03, 0x19
        /*0086*/ 	.short	0x0024


	//----- nvinfo : EIATTR_PARAM_CBANK
	.align		4
        /*0088*/ 	.byte	0x04, 0x0a
        /*008a*/ 	.short	(.L_23 - .L_22)
	.align		4
.L_22:
        /*008c*/ 	.word	index@(.nv.constant0._ZN4aicf4cuda7kernels21gemm_f32_naive_kernelEPKfS3_Pfiii)
        /*0090*/ 	.short	0x0380
        /*0092*/ 	.short	0x0024


	//----- nvinfo : EIATTR_SW_WAR
	.align		4
.L_23:
        /*0094*/ 	.byte	0x04, 0x36
        /*0096*/ 	.short	(.L_25 - .L_24)
.L_24:
        /*0098*/ 	.word	0x00000008
.L_25:


//--------------------- .nv.callgraph             --------------------------
	.section	.nv.callgraph,"",@"SHT_CUDA_CALLGRAPH"
	.align	4
	.sectionentsize	8
	.align		4
        /*0000*/ 	.word	0x00000000
	.align		4
        /*0004*/ 	.word	0xffffffff
	.align		4
        /*0008*/ 	.word	0x00000000
	.align		4
        /*000c*/ 	.word	0xfffffffe
	.align		4
        /*0010*/ 	.word	0x00000000
	.align		4
        /*0014*/ 	.word	0xfffffffd
	.align		4
        /*0018*/ 	.word	0x00000000
	.align		4
        /*001c*/ 	.word	0xfffffffc


//--------------------- .text._ZN4aicf4cuda7kernels21gemm_f32_naive_kernelEPKfS3_Pfiii --------------------------
	.section	.text._ZN4aicf4cuda7kernels21gemm_f32_naive_kernelEPKfS3_Pfiii,"ax",@progbits
	.align	128
        .global         _ZN4aicf4cuda7kernels21gemm_f32_naive_kernelEPKfS3_Pfiii
        .type           _ZN4aicf4cuda7kernels21gemm_f32_naive_kernelEPKfS3_Pfiii,@function
        .size           _ZN4aicf4cuda7kernels21gemm_f32_naive_kernelEPKfS3_Pfiii,(.L_x_5 - _ZN4aicf4cuda7kernels21gemm_f32_naive_kernelEPKfS3_Pfiii)
        .other          _ZN4aicf4cuda7kernels21gemm_f32_naive_kernelEPKfS3_Pfiii,@"STO_CUDA_ENTRY STV_DEFAULT"
_ZN4aicf4cuda7kernels21gemm_f32_naive_kernelEPKfS3_Pfiii:
.text._ZN4aicf4cuda7kernels21gemm_f32_naive_kernelEPKfS3_Pfiii:
[----:B------:R-:W-:Y:S01]  /*0000*/  LDC R1, c[0x0][0x37c] ;  /* 0x0000df00ff017b82 */ /* 0x000fe20000000800 */
[----:B------:R-:W0:Y:S07]  /*0010*/  S2R R5, SR_TID.X ;  /* 0x0000000000057919 */ /* 0x000e2e0000002100 */
[----:B------:R-:W1:Y:S01]  /*0020*/  LDC R19, c[0x0][0x364] ;  /* 0x0000d900ff137b82 */ /* 0x000e620000000800 */
[----:B------:R-:W1:Y:S07]  /*0030*/  S2R R4, SR_TID.Y ;  /* 0x0000000000047919 */ /* 0x000e6e0000002200 */
[----:B------:R-:W0:Y:S08]  /*0040*/  S2UR UR5, SR_CTAID.X ;  /* 0x00000000000579c3 */ /* 0x000e300000002500 */
[----:B------:R-:W0:Y:S08]  /*0050*/  LDC R0, c[0x0][0x360] ;  /* 0x0000d800ff007b82 */ /* 0x000e300000000800 */
[----:B------:R-:W1:Y:S08]  /*0060*/  S2UR UR4, SR_CTAID.Y ;  /* 0x00000000000479c3 */ /* 0x000e700000002600 */
[----:B------:R-:W2:Y:S01]  /*0070*/  LDC.64 R2, c[0x0][0x398] ;  /* 0x0000e600ff027b82 */ /* 0x000ea20000000a00 */
[----:B0-----:R-:W-:-:S02]  /*0080*/  IMAD R0, R0, UR5, R5 ;  /* 0x0000000500007c24 */ /* 0x001fc4000f8e0205 */
[----:B-1----:R-:W-:-:S03]  /*0090*/  IMAD R19, R19, UR4, R4 ;  /* 0x0000000413137c24 */ /* 0x002fc6000f8e0204 */
[----:B--2---:R-:W-:-:S04]  /*00a0*/  ISETP.GE.AND P0, PT, R0, R3, PT ;  /* 0x000000030000720c */ /* 0x004fc80003f06270 */
[----:B------:R-:W-:-:S13]  /*00b0*/  ISETP.GE.OR P0, PT, R19, R2, P0 ;  /* 0x000000021300720c */ /* 0x000fda0000706670 */
[----:B------:R-:W-:Y:S05]  /*00c0*/  @P0 EXIT ;  /* 0x000000000000094d */ /* 0x000fea0003800000 */
[----:B------:R-:W0:Y:S01]  /*00d0*/  LDC R2, c[0x0][0x3a0] ;  /* 0x0000e800ff027b82 */ /* 0x000e220000000800 */
[----:B------:R-:W1:Y:S01]  /*00e0*/  LDCU.64 UR4, c[0x0][0x358] ;  /* 0x00006b00ff0477ac */ /* 0x000e620008000a00 */
[----:B------:R-:W-:Y:S01]  /*00f0*/  HFMA2 R24, -RZ, RZ, 0, 0 ;  /* 0x00000000ff187431 */ /* 0x000fe200000001ff */
[----:B0-----:R-:W-:-:S13]  /*0100*/  ISETP.GE.AND P0, PT, R2, 0x1, PT ;  /* 0x000000010200780c */ /* 0x001fda0003f06270 */
[----:B-1----:R-:W-:Y:S05]  /*0110*/  @!P0 BRA `(.L_x_0) ;  /* 0x0000000400e08947 */ /* 0x002fea0003800000 */
[C---:B------:R-:W-:Y:S01]  /*0120*/  ISETP.GE.U32.AND P1, PT, R2.reuse, 0x8, PT ;  /* 0x000000080200780c */ /* 0x040fe20003f26070 */
[----:B------:R-:W-:Y:S01]  /*0130*/  IMAD R20, R19, R2, RZ ;  /* 0x0000000213147224 */ /* 0x000fe200078e02ff */
[----:B------:R-:W-:Y:S02]  /*0140*/  LOP3.LUT R27, R2, 0x7, RZ, 0xc0, !PT ;  /* 0x00000007021b7812 */ /* 0x000fe400078ec0ff */
[----:B------:R-:W-:Y:S02]  /*0150*/  MOV R24, RZ ;  /* 0x000000ff00187202 */ /* 0x000fe40000000f00 */
[----:B------:R-:W-:Y:S02]  /*0160*/  ISETP.NE.AND P0, PT, R27, RZ, PT ;  /* 0x000000ff1b00720c */ /* 0x000fe40003f05270 */
[----:B------:R-:W-:-:S05]  /*0170*/  MOV R21, RZ ;  /* 0x000000ff00157202 */ /* 0x000fca0000000f00 */
[----:B------:R-:W-:Y:S06]  /*0180*/  @!P1 BRA `(.L_x_1) ;  /* 0x0000000000c49947 */ /* 0x000fec0003800000 */
[----:B------:R-:W0:Y:S01]  /*0190*/  LDC.64 R4, c[0x0][0x380] ;  /* 0x0000e000ff047b82 */ /* 0x000e220000000a00 */
[----:B------:R-:W-:Y:S02]  /*01a0*/  LOP3.LUT R21, R2, 0x7ffffff8, RZ, 0xc0, !PT ;  /* 0x7ffffff802157812 */ /* 0x000fe400078ec0ff */
[----:B------:R-:W-:Y:S02]  /*01b0*/  MOV R24, RZ ;  /* 0x000000ff00187202 */ /* 0x000fe40000000f00 */
[----:B------:R-:W-:Y:S02]  /*01c0*/  MOV R18, R0 ;  /* 0x0000000000127202 */ /* 0x000fe40000000f00 */
[----:B------:R-:W-:Y:S01]  /*01d0*/  IADD3 R22, PT, PT, -R21, RZ, RZ ;  /* 0x000000ff15167210 */ /* 0x000fe20007ffe1ff */
[----:B0-----:R-:W-:-:S03]  /*01e0*/  IMAD.WIDE.U32 R4, R20, 0x4, R4 ;  /* 0x0000000414047825 */ /* 0x001fc600078e0004 */
[----:B------:R-:W-:-:S04]  /*01f0*/  IADD3 R6, P1, PT, R4, 0x10, RZ ;  /* 0x0000001004067810 */ /* 0x000fc80007f3e0ff */
[----:B------:R-:W-:-:S09]  /*0200*/  IADD3.X R7, PT, PT, RZ, R5, RZ, P1, !PT ;  /* 0x00000005ff077210 */ /* 0x000fd20000ffe4ff */
.L_x_2:
[----:B------:R-:W0:Y:S01]  /*0210*/  LDC.64 R16, c[0x0][0x388] ;  /* 0x0000e200ff107b82 */ /* 0x000e220000000a00 */
[----:B------:R-:W-:Y:S02]  /*0220*/  MOV R4, R6 ;  /* 0x0000000600047202 */ /* 0x000fe40000000f00 */
[----:B------:R-:W-:-:S05]  /*0230*/  MOV R5, R7 ;  /* 0x0000000700057202 */ /* 0x000fca0000000f00 */
[----:B------:R-:W2:Y:S04]  /*0240*/  LDG.E.CONSTANT R25, desc[UR4][R4.64+-0x10] ;  /* 0xfffff00404197981 */ /* 0x000ea8000c1e9900 */
[----:B------:R-:W3:Y:S04]  /*0250*/  LDG.E.CONSTANT R23, desc[UR4][R4.64+-0xc] ;  /* 0xfffff40404177981 */ /* 0x000ee8000c1e9900 */
[----:B------:R-:W4:Y:S04]  /*0260*/  LDG.E.CONSTANT R29, desc[UR4][R4.64+-0x8] ;  /* 0xfffff804041d7981 */ /* 0x000f28000c1e9900 */
[----:B------:R-:W5:Y:S01]  /*0270*/  LDG.E.CONSTANT R28, desc[UR4][R4.64+-0x4] ;  /* 0xfffffc04041c7981 */ /* 0x000f62000c1e9900 */
[----:B0-----:R-:W-:-:S05]  /*0280*/  IMAD.WIDE R16, R18, 0x4, R16 ;  /* 0x0000000412107825 */ /* 0x001fca00078e0210 */
[----:B------:R0:W2:Y:S01]  /*0290*/  LDG.E.CONSTANT R26, desc[UR4][R16.64] ;  /* 0x00000004101a7981 */ /* 0x0000a2000c1e9900 */
[----:B------:R-:W-:-:S04]  /*02a0*/  IMAD.WIDE R14, R3, 0x4, R16 ;  /* 0x00000004030e7825 */ /* 0x000fc800078e0210 */
[C---:B------:R-:W-:Y:S02]  /*02b0*/  IMAD.WIDE R6, R3.reuse, 0x4, R14 ;  /* 0x0000000403067825 */ /* 0x040fe400078e020e */
[----:B------:R-:W3:Y:S02]  /*02c0*/  LDG.E.CONSTANT R14, desc[UR4][R14.64] ;  /* 0x000000040e0e7981 */ /* 0x000ee4000c1e9900 */
[C---:B------:R-:W-:Y:S02]  /*02d0*/  IMAD.WIDE R10, R3.reuse, 0x4, R6 ;  /* 0x00000004030a7825 */ /* 0x040fe400078e0206 */
[----:B------:R-:W4:Y:S02]  /*02e0*/  LDG.E.CONSTANT R6, desc[UR4][R6.64] ;  /* 0x0000000406067981 */ /* 0x000f24000c1e9900 */
[C---:B------:R-:W-:Y:S02]  /*02f0*/  IMAD.WIDE R8, R3.reuse, 0x4, R10 ;  /* 0x0000000403087825 */ /* 0x040fe400078e020a */
[----:B------:R-:W5:Y:S02]  /*0300*/  LDG.E.CONSTANT R10, desc[UR4][R10.64] ;  /* 0x000000040a0a7981 */ /* 0x000f64000c1e9900 */
[----:B------:R-:W-:-:S02]  /*0310*/  IMAD.WIDE R12, R3, 0x4, R8 ;  /* 0x00000004030c7825 */ /* 0x000fc400078e0208 */
[----:B------:R-:W5:Y:S04]  /*0320*/  LDG.E.CONSTANT R7, desc[UR4][R4.64] ;  /* 0x0000000404077981 */ /* 0x000f68000c1e9900 */
[----:B------:R-:W5:Y:S01]  /*0330*/  LDG.E.CONSTANT R8, desc[UR4][R8.64] ;  /* 0x0000000408087981 */ /* 0x000f62000c1e9900 */
[----:B0-----:R-:W-:-:S03]  /*0340*/  IMAD.WIDE R16, R3, 0x4, R12 ;  /* 0x0000000403107825 */ /* 0x001fc600078e020c */
[----:B------:R-:W5:Y:S04]  /*0350*/  LDG.E.CONSTANT R12, desc[UR4][R12.64] ;  /* 0x000000040c0c7981 */ /* 0x000f68000c1e9900 */
[----:B------:R-:W5:Y:S04]  /*0360*/  LDG.E.CONSTANT R15, desc[UR4][R16.64] ;  /* 0x00000004100f7981 */ /* 0x000f68000c1e9900 */
[----:B------:R-:W5:Y:S04]  /*0370*/  LDG.E.CONSTANT R9, desc[UR4][R4.64+0x4] ;  /* 0x0000040404097981 */ /* 0x000f68000c1e9900 */
[----:B------:R-:W5:Y:S01]  /*0380*/  LDG.E.CONSTANT R11, desc[UR4][R4.64+0xc] ;  /* 0x00000c04040b7981 */ /* 0x000f62000c1e9900 */
[----:B--2---:R-:W-:Y:S01]  /*0390*/  FFMA R26, R25, R26, R24 ;  /* 0x0000001a191a7223 */ /* 0x004fe20000000018 */
[----:B------:R-:W-:-:S02]  /*03a0*/  IMAD.WIDE R24, R3, 0x4, R16 ;  /* 0x0000000403187825 */ /* 0x000fc400078e0210 */
[----:B------:R-:W2:Y:S04]  /*03b0*/  LDG.E.CONSTANT R16, desc[UR4][R4.64+0x8] ;  /* 0x0000080404107981 */ /* 0x000ea8000c1e9900 */
[----:B------:R-:W2:Y:S01]  /*03c0*/  LDG.E.CONSTANT R24, desc[UR4][R24.64] ;  /* 0x0000000418187981 */ /* 0x000ea2000c1e9900 */
[----:B---3--:R-:W-:Y:S01]  /*03d0*/  FFMA R14, R23, R14, R26 ;  /* 0x0000000e170e7223 */ /* 0x008fe2000000001a */
[----:B------:R-:W-:-:S03]  /*03e0*/  IADD3 R22, PT, PT, R22, 0x8, RZ ;  /* 0x0000000816167810 */ /* 0x000fc60007ffe0ff */
[----:B----4-:R-:W-:Y:S01]  /*03f0*/  FFMA R29, R29, R6, R14 ;  /* 0x000000061d1d7223 */ /* 0x010fe2000000000e */
[----:B------:R-:W-:-:S03]  /*0400*/  ISETP.NE.AND P1, PT, R22, RZ, PT ;  /* 0x000000ff1600720c */ /* 0x000fc60003f25270 */
[----:B-----5:R-:W-:Y:S01]  /*0410*/  FFMA R10, R28, R10, R29 ;  /* 0x0000000a1c0a7223 */ /* 0x020fe2000000001d */
[----:B------:R-:W-:-:S03]  /*0420*/  IADD3 R6, P2, PT, R4, 0x20, RZ ;  /* 0x0000002004067810 */ /* 0x000fc60007f5e0ff */
[----:B------:R-:W-:Y:S01]  /*0430*/  FFMA R8, R7, R8, R10 ;  /* 0x0000000807087223 */ /* 0x000fe2000000000a */
[----:B------:R-:W-:Y:S02]  /*0440*/  IADD3.X R7, PT, PT, RZ, R5, RZ, P2, !PT ;  /* 0x00000005ff077210 */ /* 0x000fe400017fe4ff */
[----:B------:R-:W-:Y:S01]  /*0450*/  LEA R18, R3, R18, 0x3 ;  /* 0x0000001203127211 */ /* 0x000fe200078e18ff */
[----:B------:R-:W-:-:S04]  /*0460*/  FFMA R9, R9, R12, R8 ;  /* 0x0000000c09097223 */ /* 0x000fc80000000008 */
[----:B--2---:R-:W-:-:S04]  /*0470*/  FFMA R16, R16, R15, R9 ;  /* 0x0000000f10107223 */ /* 0x004fc80000000009 */
[----:B------:R-:W-:Y:S01]  /*0480*/  FFMA R24, R11, R24, R16 ;  /* 0x000000180b187223 */ /* 0x000fe20000000010 */
[----:B------:R-:W-:Y:S06]  /*0490*/  @P1 BRA `(.L_x_2) ;  /* 0xfffffffc005c1947 */ /* 0x000fec000383ffff */
.L_x_1:
[----:B------:R-:W-:Y:S05]  /*04a0*/  @!P0 BRA `(.L_x_0) ;  /* 0x0000000000fc8947 */ /* 0x000fea0003800000 */
[----:B------:R-:W-:Y:S02]  /*04b0*/  ISETP.GE.U32.AND P1, PT, R27, 0x4, PT ;  /* 0x000000041b00780c */ /* 0x000fe40003f26070 */
[----:B------:R-:W-:-:S04]  /*04c0*/  LOP3.LUT R16, R2, 0x3, RZ, 0xc0, !PT ;  /* 0x0000000302107812 */ /* 0x000fc800078ec0ff */
[----:B------:R-:W-:-:S07]  /*04d0*/  ISETP.NE.AND P0, PT, R16, RZ, PT ;  /* 0x000000ff1000720c */ /* 0x000fce0003f05270 */
[----:B------:R-:W-:Y:S06]  /*04e0*/  @!P1 BRA `(.L_x_3) ;  /* 0x00000000006c9947 */ /* 0x000fec0003800000 */
[----:B------:R-:W0:Y:S01]  /*04f0*/  LDC.64 R6, c[0x0][0x388] ;  /* 0x0000e200ff067b82 */ /* 0x000e220000000a00 */
[----:B------:R-:W1:Y:S01]  /*0500*/  LDCU.64 UR6, c[0x0][0x380] ;  /* 0x00007000ff0677ac */ /* 0x000e620008000a00 */
[----:B------:R-:W-:Y:S01]  /*0510*/  IMAD R9, R21, R3, R0 ;  /* 0x0000000315097224 */ /* 0x000fe200078e0200 */
[CC--:B------:R-:W-:Y:S02]  /*0520*/  IADD3 R5, PT, PT, R20.reuse, R21.reuse, RZ ;  /* 0x0000001514057210 */ /* 0x0c0fe40007ffe0ff */
[----:B------:R-:W-:-:S03]  /*0530*/  IADD3 R10, P1, PT, R20, R21, RZ ;  /* 0x00000015140a7210 */ /* 0x000fc60007f3e0ff */
[----:B------:R-:W2:Y:S01]  /*0540*/  LDC.64 R14, c[0x0][0x380] ;  /* 0x0000e000ff0e7b82 */ /* 0x000ea20000000a00 */
[----:B0-----:R-:W-:-:S04]  /*0550*/  IMAD.WIDE R6, R9, 0x4, R6 ;  /* 0x0000000409067825 */ /* 0x001fc800078e0206 */
[----:B------:R-:W-:Y:S02]  /*0560*/  IMAD.WIDE R8, R3, 0x4, R6 ;  /* 0x0000000403087825 */ /* 0x000fe400078e0206 */
[----:B------:R-:W3:Y:S02]  /*0570*/  LDG.E.CONSTANT R6, desc[UR4][R6.64] ;  /* 0x0000000406067981 */ /* 0x000ee4000c1e9900 */
[----:B--2---:R-:W-:Y:S01]  /*0580*/  IMAD.WIDE.U32 R14, R5, 0x4, R14 ;  /* 0x00000004050e7825 */ /* 0x004fe200078e000e */
[----:B------:R-:W-:Y:S02]  /*0590*/  IADD3.X R5, PT, PT, RZ, RZ, RZ, P1, !PT ;  /* 0x000000ffff057210 */ /* 0x000fe40000ffe4ff */
[----:B-1----:R-:W-:-:S03]  /*05a0*/  LEA R4, P1, R10, UR6, 0x2 ;  /* 0x000000060a047c11 */ /* 0x002fc6000f8210ff */
[----:B------:R-:W3:Y:S01]  /*05b0*/  LDG.E.CONSTANT R15, desc[UR4][R14.64] ;  /* 0x000000040e0f7981 */ /* 0x000ee2000c1e9900 */
[----:B------:R-:W-:Y:S01]  /*05c0*/  LEA.HI.X R5, R10, UR7, R5, 0x2, P1 ;  /* 0x000000070a057c11 */ /* 0x000fe200088f1405 */
[C---:B------:R-:W-:Y:S02]  /*05d0*/  IMAD.WIDE R10, R3.reuse, 0x4, R8 ;  /* 0x00000004030a7825 */ /* 0x040fe400078e0208 */
[----:B------:R-:W2:Y:S04]  /*05e0*/  LDG.E.CONSTANT R8, desc[UR4][R8.64] ;  /* 0x0000000408087981 */ /* 0x000ea8000c1e9900 */
[----:B------:R-:W2:Y:S01]  /*05f0*/  LDG.E.CONSTANT R17, desc[UR4][R4.64+0x4] ;  /* 0x0000040404117981 */ /* 0x000ea2000c1e9900 */
[----:B------:R-:W-:-:S03]  /*0600*/  IMAD.WIDE R12, R3, 0x4, R10 ;  /* 0x00000004030c7825 */ /* 0x000fc600078e020a */
[----:B------:R-:W4:Y:S04]  /*0610*/  LDG.E.CONSTANT R22, desc[UR4][R10.64] ;  /* 0x000000040a167981 */ /* 0x000f28000c1e9900 */
[----:B------:R-:W4:Y:S04]  /*0620*/  LDG.E.CONSTANT R18, desc[UR4][R4.64+0x8] ;  /* 0x0000080404127981 */ /* 0x000f28000c1e9900 */
[----:B------:R-:W5:Y:S04]  /*0630*/  LDG.E.CONSTANT R26, desc[UR4][R4.64+0xc] ;  /* 0x00000c04041a7981 */ /* 0x000f68000c1e9900 */
[----:B------:R-:W5:Y:S01]  /*0640*/  LDG.E.CONSTANT R12, desc[UR4][R12.64] ;  /* 0x000000040c0c7981 */ /* 0x000f62000c1e9900 */
[----:B------:R-:W-:Y:S01]  /*0650*/  IADD3 R21, PT, PT, R21, 0x4, RZ ;  /* 0x0000000415157810 */ /* 0x000fe20007ffe0ff */
[----:B---3--:R-:W-:-:S04]  /*0660*/  FFMA R24, R15, R6, R24 ;  /* 0x000000060f187223 */ /* 0x008fc80000000018 */
[----:B--2---:R-:W-:-:S04]  /*0670*/  FFMA R17, R17, R8, R24 ;  /* 0x0000000811117223 */ /* 0x004fc80000000018 */
[----:B----4-:R-:W-:-:S04]  /*0680*/  FFMA R17, R18, R22, R17 ;  /* 0x0000001612117223 */ /* 0x010fc80000000011 */
[----:B-----5:R-:W-:-:S07]  /*0690*/  FFMA R24, R26, R12, R17 ;  /* 0x0000000c1a187223 */ /* 0x020fce0000000011 */
.L_x_3:
[----:B------:R-:W-:Y:S05]  /*06a0*/  @!P0 BRA `(.L_x_0) ;  /* 0x00000000007c8947 */ /* 0x000fea0003800000 */
[----:B------:R-:W-:Y:S01]  /*06b0*/  ISETP.NE.AND P1, PT, R16, 0x1, PT ;  /* 0x000000011000780c */ /* 0x000fe20003f25270 */
[----:B------:R-:W0:Y:S01]  /*06c0*/  LDC.64 R12, c[0x0][0x380] ;  /* 0x0000e000ff0c7b82 */ /* 0x000e220000000a00 */
[----:B------:R-:W-:-:S04]  /*06d0*/  LOP3.LUT R2, R2, 0x1, RZ, 0xc0, !PT ;  /* 0x0000000102027812 */ /* 0x000fc800078ec0ff */
[----:B------:R-:W-:-:S03]  /*06e0*/  ISETP.NE.U32.AND P0, PT, R2, 0x1, PT ;  /* 0x000000010200780c */ /* 0x000fc60003f05070 */
[----:B------:R-:W1:Y:S04]  /*06f0*/  LDC.64 R10, c[0x0][0x388] ;  /* 0x0000e200ff0a7b82 */ /* 0x000e680000000a00 */
[CC--:B------:R-:W-:Y:S02]  /*0700*/  @P1 IADD3 R15, PT, PT, R20.reuse, R21.reuse, RZ ;  /* 0x00000015140f1210 */ /* 0x0c0fe40007ffe0ff */
[----:B------:R-:W-:Y:S02]  /*0710*/  @P1 IADD3 R2, P2, PT, R20, R21, RZ ;  /* 0x0000001514021210 */ /* 0x000fe40007f5e0ff */
[----:B------:R-:W2:Y:S02]  /*0720*/  @P1 LDC.64 R4, c[0x0][0x380] ;  /* 0x0000e000ff041b82 */ /* 0x000ea40000000a00 */
[----:B------:R-:W-:-:S06]  /*0730*/  @P1 IADD3.X R14, PT, PT, RZ, RZ, RZ, P2, !PT ;  /* 0x000000ffff0e1210 */ /* 0x000fcc00017fe4ff */
[----:B------:R-:W3:Y:S01]  /*0740*/  LDC.64 R6, c[0x0][0x380] ;  /* 0x0000e000ff067b82 */ /* 0x000ee20000000a00 */
[----:B0-----:R-:W-:-:S04]  /*0750*/  @P1 IMAD.WIDE.U32 R12, R15, 0x4, R12 ;  /* 0x000000040f0c1825 */ /* 0x001fc800078e000c */
[C---:B------:R-:W-:Y:S01]  /*0760*/  @P1 IMAD R15, R21.reuse, R3, R0 ;  /* 0x00000003150f1224 */ /* 0x040fe200078e0200 */
[----:B------:R-:W-:Y:S01]  /*0770*/  @P1 IADD3 R21, PT, PT, R21, 0x2, RZ ;  /* 0x0000000215151810 */ /* 0x000fe20007ffe0ff */
[----:B------:R-:W4:Y:S01]  /*0780*/  @P1 LDG.E.CONSTANT R13, desc[UR4][R12.64] ;  /* 0x000000040c0d1981 */ /* 0x000f22000c1e9900 */
[----:B------:R-:W0:Y:S01]  /*0790*/  LDC.64 R8, c[0x0][0x388] ;  /* 0x0000e200ff087b82 */ /* 0x000e220000000a00 */
[----:B-1----:R-:W-:Y:S01]  /*07a0*/  @P1 IMAD.WIDE R10, R15, 0x4, R10 ;  /* 0x000000040f0a1825 */ /* 0x002fe200078e020a */
[----:B------:R-:W-:Y:S02]  /*07b0*/  @!P0 IADD3 R17, PT, PT, R20, R21, RZ ;  /* 0x0000001514118210 */ /* 0x000fe40007ffe0ff */
[----:B--2---:R-:W-:Y:S01]  /*07c0*/  @P1 LEA R4, P2, R2, R4, 0x2 ;  /* 0x0000000402041211 */ /* 0x004fe200078410ff */
[----:B------:R-:W-:-:S03]  /*07d0*/  @!P0 IMAD R21, R21, R3, R0 ;  /* 0x0000000315158224 */ /* 0x000fc600078e0200 */
[----:B------:R-:W-:Y:S01]  /*07e0*/  @P1 LEA.HI.X R5, R2, R5, R14, 0x2, P2 ;  /* 0x0000000502051211 */ /* 0x000fe200010f140e */
[----:B------:R-:W-:Y:S01]  /*07f0*/  @P1 IMAD.WIDE R14, R3, 0x4, R10 ;  /* 0x00000004030e1825 */ /* 0x000fe200078e020a */
[----:B------:R-:W4:Y:S03]  /*0800*/  @P1 LDG.E.CONSTANT R2, desc[UR4][R10.64] ;  /* 0x000000040a021981 */ /* 0x000f26000c1e9900 */
[----:B---3--:R-:W-:Y:S01]  /*0810*/  @!P0 IMAD.WIDE.U32 R6, R17, 0x4, R6 ;  /* 0x0000000411068825 */ /* 0x008fe200078e0006 */
[----:B------:R-:W2:Y:S04]  /*0820*/  @P1 LDG.E.CONSTANT R5, desc[UR4][R4.64+0x4] ;  /* 0x0000040404051981 */ /* 0x000ea8000c1e9900 */
[----:B------:R-:W2:Y:S01]  /*0830*/  @P1 LDG.E.CONSTANT R14, desc[UR4][R14.64] ;  /* 0x000000040e0e1981 */ /* 0x000ea2000c1e9900 */
[----:B0-----:R-:W-:-:S03]  /*0840*/  @!P0 IMAD.WIDE R8, R21, 0x4, R8 ;  /* 0x0000000415088825 */ /* 0x001fc600078e0208 */
[----:B------:R-:W3:Y:S04]  /*0850*/  @!P0 LDG.E.CONSTANT R7, desc[UR4][R6.64] ;  /* 0x0000000406078981 */ /* 0x000ee8000c1e9900 */
[----:B------:R-:W3:Y:S01]  /*0860*/  @!P0 LDG.E.CONSTANT R8, desc[UR4][R8.64] ;  /* 0x0000000408088981 */ /* 0x000ee2000c1e9900 */
[----:B----4-:R-:W-:-:S04]  /*0870*/  @P1 FFMA R2, R13, R2, R24 ;  /* 0x000000020d021223 */ /* 0x010fc80000000018 */
[----:B--2---:R-:W-:-:S04]  /*0880*/  @P1 FFMA R24, R5, R14, R2 ;  /* 0x0000000e05181223 */ /* 0x004fc80000000002 */
[----:B---3--:R-:W-:-:S07]  /*0890*/  @!P0 FFMA R24, R7, R8, R24 ;  /* 0x0000000807188223 */ /* 0x008fce0000000018 */
.L_x_0:
[----:B------:R-:W0:Y:S01]  /*08a0*/  LDC.64 R4, c[0x0][0x390] ;  /* 0x0000e400ff047b82 */ /* 0x000e220000000a00 */
[----:B------:R-:W-:-:S04]  /*08b0*/  IMAD R3, R19, R3, R0 ;  /* 0x0000000313037224 */ /* 0x000fc800078e0200 */
[----:B0-----:R-:W-:-:S05]  /*08c0*/  IMAD.WIDE.U32 R2, R3, 0x4, R4 ;  /* 0x0000000403027825 */ /* 0x001fca00078e0004 */
[----:B------:R-:W-:Y:S01]  /*08d0*/  STG.E desc[UR4][R2.64], R24 ;  /* 0x0000001802007986 */ /* 0x000fe2000c101904 */
[----:B------:R-:W-:Y:S05]  /*08e0*/  EXIT ;  /* 0x000000000000794d */ /* 0x000fea0003800000 */
.L_x_4:
[----:B------:R-:W-:-:S00]  /*08f0*/  BRA `(.L_x_4) ;  /* 0xfffffffc00fc7947 */ /* 0x000fc0000383ffff */
[----:B------:R-:W-:-:S00]  /*0900*/  NOP ;  /* 0x0000000000007918 */ /* 0x000fc00000000000 */
[----:B------:R-:W-:-:S00]  /*0910*/  NOP ;  /* 0x0000000000007918 */ /* 0x000fc00000000000 */
[----:B------:R-:W-:-:S00]  /*0920*/  NOP ;  /* 0x0000000000007918 */ /* 0x000fc00000000000 */
[----:B------:R-:W-:-:S00]  /*0930*/  NOP ;  /* 0x0000000000007918 */ /* 0x000fc00000000000 */
[----:B------:R-:W-:-:S00]  /*0940*/  NOP ;  /* 0x0000000000007918 */ /* 0x000fc00000000000 */
[----:B------:R-:W-:-:S00]  /*0950*/  NOP ;  /* 0x0000000000007918 */ /* 0x000fc00000000000 */
[----:B------:R-:W-:-:S00]  /*0960*/  NOP ;  /* 0x0000000000007918 */ /* 0x000fc00000000000 */
[----:B------:R-:W-:-:S00]  /*0970*/  NOP ;  /* 0x0000000000007918 */ /* 0x000fc00000000000 */
.L_x_5:


//--------------------- .nv.shared.reserved.0     --------------------------
	.section	.nv.shared.reserved.0,"aw",@nobits
	.weak		__nv_reservedSMEM_offset_0_alias
	.size		__nv_reservedSMEM_offset_0_alias, 0, 64
	.other		__nv_reservedSMEM_offset_0_alias,@"STO_CUDA_RESERVED_SHARED STV_DEFAULT"
__nv_reservedSMEM_offset_0_alias:
	.zero		0
	.zero		64


//--------------------- .nv.constant0._ZN4aicf4cuda7kernels21gemm_f32_naive_kernelEPKfS3_Pfiii --------------------------
	.section	.nv.constant0._ZN4aicf4cuda7kernels21gemm_f32_naive_kernelEPKfS3_Pfiii,"a",@progbits
	.sectionflags	@""
	.align	4
.nv.constant0._ZN4aicf4cuda7kernels21gemm_f32_naive_kernelEPKfS3_Pfiii:
	.zero		932


//--------------------- SYMBOLS --------------------------

	.type		.nv.reservedSmem.offset0,@object
	.size		.nv.reservedSmem.offset0,0x4
